//
// Generated by LLVM NVPTX Back-End
//

.version 8.3
.target sm_86
.address_size 64

	// .globl	triton_
.extern .shared .align 16 .b8 global_smem[];

.visible .entry triton_(
	.param .u64 triton__param_0,
	.param .u64 triton__param_1,
	.param .u64 triton__param_2,
	.param .u32 triton__param_3,
	.param .u32 triton__param_4
)
.maxntid 128, 1, 1
{
	.reg .pred 	%p<10>;
	.reg .b32 	%r<45>;
	.reg .f32 	%f<27>;
	.reg .b64 	%rd<9>;
	.loc	1 18 0
$L__func_begin0:
	.loc	1 18 0

	ld.param.u64 	%rd4, [triton__param_0];
	ld.param.u64 	%rd5, [triton__param_1];
$L__tmp0:
	.loc	1 21 28
	// begin inline asm
	mov.u32 %r1, %ctaid.x;
	// end inline asm
	.loc	1 21 33
	shl.b32 	%r18, %r1, 5;
	ld.param.u64 	%rd6, [triton__param_2];
	ld.param.u32 	%r19, [triton__param_3];
	.loc	1 22 44
	mov.u32 	%r20, %tid.x;
	and.b32  	%r21, %r20, 31;
	bfe.u32 	%r22, %r20, 2, 5;
	.loc	1 22 23
	or.b32  	%r23, %r18, %r22;
	or.b32  	%r24, %r18, %r21;
	.loc	1 23 21
	setp.lt.s32 	%p1, %r23, %r19;
	setp.lt.s32 	%p8, %r24, %r19;
	.loc	1 24 34
	shl.b32 	%r25, %r20, 2;
	and.b32  	%r26, %r25, 12;
	.loc	1 29 39
	shl.b32 	%r27, %r23, 4;
	.loc	1 29 36
	or.b32  	%r28, %r27, %r26;
	.loc	1 29 30
	mul.wide.s32 	%rd7, %r28, 4;
	add.s64 	%rd1, %rd4, %rd7;
	mov.b32 	%r6, 0;
	.loc	1 29 45
	// begin inline asm
	mov.u32 %r2, 0x0;
	mov.u32 %r3, 0x0;
	mov.u32 %r4, 0x0;
	mov.u32 %r5, 0x0;
	@%p1 ld.global.v4.b32 { %r2, %r3, %r4, %r5 }, [ %rd1 + 0 ];
	@!%p1 mov.u32 %r2, %r6;
	@!%p1 mov.u32 %r3, %r6;
	@!%p1 mov.u32 %r4, %r6;
	@!%p1 mov.u32 %r5, %r6;
	// end inline asm
	mov.b32 	%f1, %r2;
	mov.b32 	%f2, %r3;
	mov.b32 	%f3, %r4;
	mov.b32 	%f4, %r5;
$L__tmp1:
	.loc	2 256 15
	add.f32 	%f5, %f1, %f2;
	add.f32 	%f6, %f5, %f3;
	add.f32 	%f7, %f6, %f4;
	selp.f32 	%f8, %f7, 0f00000000, %p1;
	.loc	2 267 36
	mov.b32 	%r29, %f8;
	shfl.sync.bfly.b32	%r30, %r29, 2, 31, -1;
	mov.b32 	%f9, %r30;
	.loc	2 256 15
	add.f32 	%f10, %f8, %f9;
	.loc	2 267 36
	mov.b32 	%r31, %f10;
	shfl.sync.bfly.b32	%r32, %r31, 1, 31, -1;
	mov.b32 	%f11, %r32;
	.loc	2 256 15
	add.f32 	%f12, %f10, %f11;
$L__tmp2:
	.loc	1 37 19
	bfe.u32 	%r33, %r20, 5, 2;
	and.b32  	%r34, %r20, 28;
	shl.b32 	%r35, %r33, 5;
	or.b32  	%r36, %r35, %r34;
	mov.u32 	%r37, global_smem;
	add.s32 	%r38, %r37, %r36;
	st.shared.f32 	[%r38], %f12;
	bar.sync 	0;
	shl.b32 	%r39, %r21, 2;
	add.s32 	%r40, %r37, %r39;
	ld.shared.u32 	%r11, [%r40];
	mov.b32 	%r12, 1098907648;
	// begin inline asm
	div.full.f32 %r16, %r11, %r12;
	// end inline asm
	mov.b32 	%r14, %f12;
	// begin inline asm
	div.full.f32 %r13, %r14, %r12;
	// end inline asm
	mov.b32 	%f13, %r13;
	.loc	1 38 19
	sub.f32 	%f14, %f1, %f13;
	sub.f32 	%f15, %f2, %f13;
	sub.f32 	%f16, %f3, %f13;
	sub.f32 	%f17, %f4, %f13;
	.loc	1 39 20
	mul.f32 	%f18, %f15, %f15;
$L__tmp3:
	.loc	2 256 15
	fma.rn.f32 	%f19, %f14, %f14, %f18;
	fma.rn.f32 	%f20, %f16, %f16, %f19;
	fma.rn.f32 	%f21, %f17, %f17, %f20;
	selp.f32 	%f22, %f21, 0f00000000, %p1;
	.loc	2 267 36
	mov.b32 	%r41, %f22;
	shfl.sync.bfly.b32	%r42, %r41, 2, 31, -1;
	mov.b32 	%f23, %r42;
	.loc	2 256 15
	add.f32 	%f24, %f22, %f23;
	.loc	2 267 36
	mov.b32 	%r43, %f24;
	shfl.sync.bfly.b32	%r44, %r43, 1, 31, -1;
	mov.b32 	%f25, %r44;
	.loc	2 256 15
	add.f32 	%f26, %f24, %f25;
$L__tmp4:
	.loc	1 42 29
	bar.sync 	0;
	st.shared.f32 	[%r38], %f26;
	bar.sync 	0;
	ld.shared.u32 	%r17, [%r40];
	.loc	1 43 25
	mul.wide.s32 	%rd8, %r24, 4;
	add.s64 	%rd2, %rd5, %rd8;
	.loc	1 43 37
	setp.eq.s32 	%p9, %r33, 0;
	and.pred  	%p6, %p9, %p8;
	// begin inline asm
	@%p6 st.global.b32 [ %rd2 + 0 ], { %r16 };
	// end inline asm
	.loc	1 44 25
	add.s64 	%rd3, %rd6, %rd8;
	.loc	1 44 37
	// begin inline asm
	@%p6 st.global.b32 [ %rd3 + 0 ], { %r17 };
	// end inline asm
	.loc	1 44 4
	ret;
$L__tmp5:
$L__func_end0:

}
	.file	1 "/home/admin/zy429782/fx_experiments/torch_aot_tool/dynamicLib_7622_gpu_torch260/lx/clxhixd53bmknv4ofrzqvvhxd3bervjfc6pbihja35ckcexixua6.py"
	.file	2 "/home/admin/zy429782/miniforge3/envs/torch_preview_0924/lib/python3.10/site-packages/triton/language/standard.py"
	.section	.debug_abbrev
	{
.b8 1
.b8 17
.b8 1
.b8 37
.b8 8
.b8 19
.b8 5
.b8 3
.b8 8
.b8 16
.b8 6
.b8 27
.b8 8
.b8 17
.b8 1
.b8 18
.b8 1
.b8 0
.b8 0
.b8 2
.b8 46
.b8 0
.b8 3
.b8 8
.b8 32
.b8 11
.b8 0
.b8 0
.b8 3
.b8 46
.b8 1
.b8 17
.b8 1
.b8 18
.b8 1
.b8 49
.b8 19
.b8 0
.b8 0
.b8 4
.b8 29
.b8 0
.b8 49
.b8 19
.b8 17
.b8 1
.b8 18
.b8 1
.b8 88
.b8 11
.b8 89
.b8 11
.b8 87
.b8 11
.b8 0
.b8 0
.b8 0
	}
	.section	.debug_info
	{
.b32 257
.b8 2
.b8 0
.b32 .debug_abbrev
.b8 8
.b8 1
.b8 116
.b8 114
.b8 105
.b8 116
.b8 111
.b8 110
.b8 0
.b8 2
.b8 0
.b8 99
.b8 108
.b8 120
.b8 104
.b8 105
.b8 120
.b8 100
.b8 53
.b8 51
.b8 98
.b8 109
.b8 107
.b8 110
.b8 118
.b8 52
.b8 111
.b8 102
.b8 114
.b8 122
.b8 113
.b8 118
.b8 118
.b8 104
.b8 120
.b8 100
.b8 51
.b8 98
.b8 101
.b8 114
.b8 118
.b8 106
.b8 102
.b8 99
.b8 54
.b8 112
.b8 98
.b8 105
.b8 104
.b8 106
.b8 97
.b8 51
.b8 53
.b8 99
.b8 107
.b8 99
.b8 101
.b8 120
.b8 105
.b8 120
.b8 117
.b8 97
.b8 54
.b8 46
.b8 112
.b8 121
.b8 0
.b32 .debug_line
.b8 47
.b8 104
.b8 111
.b8 109
.b8 101
.b8 47
.b8 97
.b8 100
.b8 109
.b8 105
.b8 110
.b8 47
.b8 122
.b8 121
.b8 52
.b8 50
.b8 57
.b8 55
.b8 56
.b8 50
.b8 47
.b8 102
.b8 120
.b8 95
.b8 101
.b8 120
.b8 112
.b8 101
.b8 114
.b8 105
.b8 109
.b8 101
.b8 110
.b8 116
.b8 115
.b8 47
.b8 116
.b8 111
.b8 114
.b8 99
.b8 104
.b8 95
.b8 97
.b8 111
.b8 116
.b8 95
.b8 116
.b8 111
.b8 111
.b8 108
.b8 47
.b8 100
.b8 121
.b8 110
.b8 97
.b8 109
.b8 105
.b8 99
.b8 76
.b8 105
.b8 98
.b8 95
.b8 55
.b8 54
.b8 50
.b8 50
.b8 95
.b8 103
.b8 112
.b8 117
.b8 95
.b8 116
.b8 111
.b8 114
.b8 99
.b8 104
.b8 50
.b8 54
.b8 48
.b8 47
.b8 108
.b8 120
.b8 0
.b64 $L__func_begin0
.b64 $L__func_end0
.b8 2
.b8 116
.b8 114
.b8 105
.b8 116
.b8 111
.b8 110
.b8 95
.b8 0
.b8 1
.b8 3
.b64 $L__func_begin0
.b64 $L__func_end0
.b32 180
.b8 4
.b32 180
.b64 $L__tmp1
.b64 $L__tmp2
.b8 1
.b8 34
.b8 24
.b8 4
.b32 180
.b64 $L__tmp3
.b64 $L__tmp4
.b8 1
.b8 42
.b8 26
.b8 0
.b8 0
	}
	.section	.debug_loc	{	}


// ===== COMPILED SASS (sm_100) =====

	.target	sm_100

	.elftype	@"ET_EXEC"


//--------------------- .note.nv.tkinfo           --------------------------
	.section	.note.nv.tkinfo,"",@"SHT_NOTE"
	.sectionflags	@"SHF_NOTE_NV_TKINFO"
	.tkinfo
        /*0018*/ 	.word	0x00000002
        /*0030*/ 	.string	""
        /*0030*/ 	.string	"ptxas"
        /*0030*/ 	.string	"Cuda compilation tools, release 13.0, V13.0.88"
        /*0030*/ 	.string	"Build cuda_13.0.r13.0/compiler.36424714_0"
        /*0030*/ 	.string	"-arch sm_100 "



//--------------------- .note.nv.cuinfo           --------------------------
	.section	.note.nv.cuinfo,"",@"SHT_NOTE"
	.sectionflags	@"SHF_NOTE_NV_CUINFO"
        /*0018*/ 	.short	0x0002
        /*001a*/ 	.short	0x0056
        /*001c*/ 	.short	0x0082
	.zero		2


//--------------------- .nv.info                  --------------------------
	.section	.nv.info,"",@"SHT_CUDA_INFO"
	.align	4


	//----- nvinfo : EIATTR_REGCOUNT
	.align		4
        /*0000*/ 	.byte	0x04, 0x2f
        /*0002*/ 	.short	(.L_1 - .L_0)
	.align		4
.L_0:
        /*0004*/ 	.word	index@(triton_)
        /*0008*/ 	.word	0x00000010


	//----- nvinfo : EIATTR_FRAME_SIZE
	.align		4
.L_1:
        /*000c*/ 	.byte	0x04, 0x11
        /*000e*/ 	.short	(.L_3 - .L_2)
	.align		4
.L_2:
        /*0010*/ 	.word	index@(triton_)
        /*0014*/ 	.word	0x00000000


	//----- nvinfo : EIATTR_MIN_STACK_SIZE
	.align		4
.L_3:
        /*0018*/ 	.byte	0x04, 0x12
        /*001a*/ 	.short	(.L_5 - .L_4)
	.align		4
.L_4:
        /*001c*/ 	.word	index@(triton_)
        /*0020*/ 	.word	0x00000000
.L_5:


//--------------------- .nv.compat                --------------------------
	.section	.nv.compat,"",@"SHT_CUDA_COMPAT_INFO"
	.align	4
        /*0000*/ 	.byte	0x02, 0x09, 0x00, 0x00, 0x02, 0x02, 0x01, 0x00, 0x02, 0x05, 0x05, 0x00, 0x03, 0x07, 0x01, 0x01
        /*0010*/ 	.byte	0x02, 0x03, 0x00, 0x00, 0x02, 0x06, 0x01, 0x00, 0x04, 0x0b, 0x08, 0x00, 0x09, 0x00, 0x00, 0x00
        /*0020*/ 	.byte	0x00, 0x00, 0x00, 0x00


//--------------------- .nv.info.triton_          --------------------------
	.section	.nv.info.triton_,"",@"SHT_CUDA_INFO"
	.sectionflags	@""
	.align	4


	//----- nvinfo : EIATTR_CUDA_API_VERSION
	.align		4
        /*0000*/ 	.byte	0x04, 0x37
        /*0002*/ 	.short	(.L_7 - .L_6)
.L_6:
        /*0004*/ 	.word	0x00000082


	//----- nvinfo : EIATTR_KPARAM_INFO
	.align		4
.L_7:
        /*0008*/ 	.byte	0x04, 0x17
        /*000a*/ 	.short	(.L_9 - .L_8)
.L_8:
        /*000c*/ 	.word	0x00000000
        /*0010*/ 	.short	0x0004
        /*0012*/ 	.short	0x001c
        /*0014*/ 	.byte	0x00, 0xf0, 0x11, 0x00


	//----- nvinfo : EIATTR_KPARAM_INFO
	.align		4
.L_9:
        /*0018*/ 	.byte	0x04, 0x17
        /*001a*/ 	.short	(.L_11 - .L_10)
.L_10:
        /*001c*/ 	.word	0x00000000
        /*0020*/ 	.short	0x0003
        /*0022*/ 	.short	0x0018
        /*0024*/ 	.byte	0x00, 0xf0, 0x11, 0x00


	//----- nvinfo : EIATTR_KPARAM_INFO
	.align		4
.L_11:
        /*0028*/ 	.byte	0x04, 0x17
        /*002a*/ 	.short	(.L_13 - .L_12)
.L_12:
        /*002c*/ 	.word	0x00000000
        /*0030*/ 	.short	0x0002
        /*0032*/ 	.short	0x0010
        /*0034*/ 	.byte	0x00, 0xf0, 0x21, 0x00


	//----- nvinfo : EIATTR_KPARAM_INFO
	.align		4
.L_13:
        /*0038*/ 	.byte	0x04, 0x17
        /*003a*/ 	.short	(.L_15 - .L_14)
.L_14:
        /*003c*/ 	.word	0x00000000
        /*0040*/ 	.short	0x0001
        /*0042*/ 	.short	0x0008
        /*0044*/ 	.byte	0x00, 0xf0, 0x21, 0x00


	//----- nvinfo : EIATTR_KPARAM_INFO
	.align		4
.L_15:
        /*0048*/ 	.byte	0x04, 0x17
        /*004a*/ 	.short	(.L_17 - .L_16)
.L_16:
        /*004c*/ 	.word	0x00000000
        /*0050*/ 	.short	0x0000
        /*0052*/ 	.short	0x0000
        /*0054*/ 	.byte	0x00, 0xf0, 0x21, 0x00


	//----- nvinfo : EIATTR_SPARSE_MMA_MASK
	.align		4
.L_17:
        /*0058*/ 	.byte	0x03, 0x50
        /*005a*/ 	.short	0x0000


	//----- nvinfo : EIATTR_MAXREG_COUNT
	.align		4
        /*005c*/ 	.byte	0x03, 0x1b
        /*005e*/ 	.short	0x00ff


	//----- nvinfo : EIATTR_NUM_BARRIERS
	.align		4
        /*0060*/ 	.byte	0x02, 0x4c
        /*0062*/ 	.byte	0x01
	.zero		1


	//----- nvinfo : EIATTR_MERCURY_ISA_VERSION
	.align		4
        /*0064*/ 	.byte	0x03, 0x5f
        /*0066*/ 	.short	0x0101


	//----- nvinfo : EIATTR_COOP_GROUP_MASK_REGIDS
	.align		4
        /*0068*/ 	.byte	0x04, 0x29
        /*006a*/ 	.short	(.L_19 - .L_18)


	//   ....[0]....
.L_18:
        /*006c*/ 	.word	0xffffffff


	//   ....[1]....
        /*0070*/ 	.word	0xffffffff


	//   ....[2]....
        /*0074*/ 	.word	0xffffffff


	//   ....[3]....
        /*0078*/ 	.word	0xffffffff


	//----- nvinfo : EIATTR_COOP_GROUP_INSTR_OFFSETS
	.align		4
.L_19:
        /*007c*/ 	.byte	0x04, 0x28
        /*007e*/ 	.short	(.L_21 - .L_20)


	//   ....[0]....
.L_20:
        /*0080*/ 	.word	0x000001d0


	//   ....[1]....
        /*0084*/ 	.word	0x00000200


	//   ....[2]....
        /*0088*/ 	.word	0x000002e0


	//   ....[3]....
        /*008c*/ 	.word	0x00000360


	//----- nvinfo : EIATTR_VRC_CTA_INIT_COUNT
	.align		4
.L_21:
        /*0090*/ 	.byte	0x02, 0x4a
	.zero		1
	.zero		1


	//----- nvinfo : EIATTR_EXIT_INSTR_OFFSETS
	.align		4
        /*0094*/ 	.byte	0x04, 0x1c
        /*0096*/ 	.short	(.L_23 - .L_22)


	//   ....[0]....
.L_22:
        /*0098*/ 	.word	0x00000410


	//   ....[1]....
        /*009c*/ 	.word	0x00000460


	//----- nvinfo : EIATTR_MAX_THREADS
	.align		4
.L_23:
        /*00a0*/ 	.byte	0x04, 0x05
        /*00a2*/ 	.short	(.L_25 - .L_24)
.L_24:
        /*00a4*/ 	.word	0x00000080
        /*00a8*/ 	.word	0x00000001
        /*00ac*/ 	.word	0x00000001


	//----- nvinfo : EIATTR_CBANK_PARAM_SIZE
	.align		4
.L_25:
        /*00b0*/ 	.byte	0x03, 0x19
        /*00b2*/ 	.short	0x0020


	//----- nvinfo : EIATTR_PARAM_CBANK
	.align		4
        /*00b4*/ 	.byte	0x04, 0x0a
        /*00b6*/ 	.short	(.L_27 - .L_26)
	.align		4
.L_26:
        /*00b8*/ 	.word	index@(.nv.constant0.triton_)
        /*00bc*/ 	.short	0x0380
        /*00be*/ 	.short	0x0020


	//----- nvinfo : EIATTR_SW_WAR
	.align		4
.L_27:
        /*00c0*/ 	.byte	0x04, 0x36
        /*00c2*/ 	.short	(.L_29 - .L_28)
.L_28:
        /*00c4*/ 	.word	0x00000008
.L_29:


//--------------------- .nv.callgraph             --------------------------
	.section	.nv.callgraph,"",@"SHT_CUDA_CALLGRAPH"
	.align	4
	.sectionentsize	8
	.align		4
        /*0000*/ 	.word	0x00000000
	.align		4
        /*0004*/ 	.word	0xffffffff
	.align		4
        /*0008*/ 	.word	0x00000000
	.align		4
        /*000c*/ 	.word	0xfffffffe
	.align		4
        /*0010*/ 	.word	0x00000000
	.align		4
        /*0014*/ 	.word	0xfffffffd
	.align		4
        /*0018*/ 	.word	0x00000000
	.align		4
        /*001c*/ 	.word	0xfffffffc


//--------------------- .text.triton_             --------------------------
	.section	.text.triton_,"ax",@progbits
	.align	128
        .global         triton_
        .type           triton_,@function
        .size           triton_,(.L_x_1 - triton_)
        .other          triton_,@"STO_CUDA_ENTRY STV_DEFAULT"
triton_:
.text.triton_:
[----:B------:R-:W-:Y:S01]  /*0000*/  LDC R1, c[0x0][0x37c] ;  /* 0x0000df00ff017b82 */ /* 0x000fe20000000800 */
[----:B------:R-:W0:Y:S07]  /*0010*/  S2R R3, SR_TID.X ;  /* 0x0000000000037919 */ /* 0x000e2e0000002100 */
[----:B------:R-:W1:Y:S01]  /*0020*/  LDC.64 R8, c[0x0][0x380] ;  /* 0x0000e000ff087b82 */ /* 0x000e620000000a00 */
[----:B------:R-:W2:Y:S01]  /*0030*/  LDCU UR8, c[0x0][0x398] ;  /* 0x00007300ff0877ac */ /* 0x000ea20008000800 */
[----:B------:R-:W3:Y:S01]  /*0040*/  S2R R0, SR_CTAID.X ;  /* 0x0000000000007919 */ /* 0x000ee20000002500 */
[----:B------:R-:W4:Y:S01]  /*0050*/  LDCU.64 UR6, c[0x0][0x358] ;  /* 0x00006b00ff0677ac */ /* 0x000f220008000a00 */
[----:B0-----:R-:W-:Y:S01]  /*0060*/  SHF.R.U32.HI R5, RZ, 0x2, R3 ;  /* 0x00000002ff057819 */ /* 0x001fe20000011603 */
[----:B------:R-:W-:-:S02]  /*0070*/  IMAD.SHL.U32 R2, R3, 0x4, RZ ;  /* 0x0000000403027824 */ /* 0x000fc400078e00ff */
[----:B---3--:R-:W-:Y:S01]  /*0080*/  IMAD.SHL.U32 R0, R0, 0x20, RZ ;  /* 0x0000002000007824 */ /* 0x008fe200078e00ff */
[----:B------:R-:W-:Y:S02]  /*0090*/  SGXT.U32 R5, R5, 0x5 ;  /* 0x000000050505781a */ /* 0x000fe40000000000 */
[----:B------:R-:W-:Y:S02]  /*00a0*/  LOP3.LUT R2, R2, 0xc, RZ, 0xc0, !PT ;  /* 0x0000000c02027812 */ /* 0x000fe400078ec0ff */
[----:B------:R-:W-:-:S04]  /*00b0*/  LOP3.LUT R5, R0, R5, RZ, 0xfc, !PT ;  /* 0x0000000500057212 */ /* 0x000fc800078efcff */
[C---:B--2---:R-:W-:Y:S02]  /*00c0*/  ISETP.GE.AND P0, PT, R5.reuse, UR8, PT ;  /* 0x0000000805007c0c */ /* 0x044fe4000bf06270 */
[----:B------:R-:W-:Y:S02]  /*00d0*/  LEA R7, R5, R2, 0x4 ;  /* 0x0000000205077211 */ /* 0x000fe400078e20ff */
[----:B------:R-:W-:-:S03]  /*00e0*/  CS2R R4, SRZ ;  /* 0x0000000000047805 */ /* 0x000fc6000001ff00 */
[----:B-1----:R-:W-:Y:S01]  /*00f0*/  IMAD.WIDE R8, R7, 0x4, R8 ;  /* 0x0000000407087825 */ /* 0x002fe200078e0208 */
[----:B------:R-:W-:-:S06]  /*0100*/  CS2R R6, SRZ ;  /* 0x0000000000067805 */ /* 0x000fcc000001ff00 */
[----:B----4-:R-:W2:Y:S01]  /*0110*/  @!P0 LDG.E.128 R4, desc[UR6][R8.64] ;  /* 0x0000000608048981 */ /* 0x010ea2000c1e1d00 */
[----:B------:R-:W0:Y:S01]  /*0120*/  S2UR UR5, SR_CgaCtaId ;  /* 0x00000000000579c3 */ /* 0x000e220000008800 */
[----:B------:R-:W-:Y:S02]  /*0130*/  UMOV UR4, 0x400 ;  /* 0x0000040000047882 */ /* 0x000fe40000000000 */
[----:B0-----:R-:W-:Y:S01]  /*0140*/  ULEA UR4, UR5, UR4, 0x18 ;  /* 0x0000000405047291 */ /* 0x001fe2000f8ec0ff */
[----:B--2---:R-:W-:Y:S02]  /*0150*/  SEL R4, R4, RZ, !P0 ;  /* 0x000000ff04047207 */ /* 0x004fe40004000000 */
[----:B------:R-:W-:Y:S02]  /*0160*/  SEL R5, R5, RZ, !P0 ;  /* 0x000000ff05057207 */ /* 0x000fe40004000000 */
[----:B------:R-:W-:Y:S02]  /*0170*/  SEL R6, R6, RZ, !P0 ;  /* 0x000000ff06067207 */ /* 0x000fe40004000000 */
[----:B------:R-:W-:Y:S01]  /*0180*/  SEL R7, R7, RZ, !P0 ;  /* 0x000000ff07077207 */ /* 0x000fe20004000000 */
[----:B------:R-:W-:-:S04]  /*0190*/  FADD R11, R4, R5 ;  /* 0x00000005040b7221 */ /* 0x000fc80000000000 */
[----:B------:R-:W-:-:S04]  /*01a0*/  FADD R2, R6, R11 ;  /* 0x0000000b06027221 */ /* 0x000fc80000000000 */
[----:B------:R-:W-:-:S05]  /*01b0*/  FADD R2, R7, R2 ;  /* 0x0000000207027221 */ /* 0x000fca0000000000 */
[----:B------:R-:W-:-:S05]  /*01c0*/  FSEL R2, R2, RZ, !P0 ;  /* 0x000000ff02027208 */ /* 0x000fca0004000000 */
[----:B------:R-:W0:Y:S02]  /*01d0*/  SHFL.BFLY PT, R11, R2, 0x2, 0x1f ;  /* 0x0c401f00020b7f89 */ /* 0x000e2400000e0000 */
[----:B0-----:R-:W-:Y:S01]  /*01e0*/  FADD R11, R2, R11 ;  /* 0x0000000b020b7221 */ /* 0x001fe20000000000 */
[----:B------:R-:W-:-:S04]  /*01f0*/  LOP3.LUT R2, R3, 0x1f, RZ, 0xc0, !PT ;  /* 0x0000001f03027812 */ /* 0x000fc800078ec0ff */
[----:B------:R-:W0:Y:S01]  /*0200*/  SHFL.BFLY PT, R8, R11, 0x1, 0x1f ;  /* 0x0c201f000b087f89 */ /* 0x000e2200000e0000 */
[----:B------:R-:W-:Y:S01]  /*0210*/  LEA R10, R2, UR4, 0x2 ;  /* 0x00000004020a7c11 */ /* 0x000fe2000f8e10ff */
[----:B0-----:R-:W-:-:S04]  /*0220*/  FADD R8, R11, R8 ;  /* 0x000000080b087221 */ /* 0x001fc80000000000 */
[C---:B------:R-:W-:Y:S01]  /*0230*/  FFMA R5, R8.reuse, -0.0625, R5 ;  /* 0xbd80000008057823 */ /* 0x040fe20000000005 */
[C---:B------:R-:W-:Y:S01]  /*0240*/  FFMA R4, R8.reuse, -0.0625, R4 ;  /* 0xbd80000008047823 */ /* 0x040fe20000000004 */
[C---:B------:R-:W-:Y:S01]  /*0250*/  FFMA R6, R8.reuse, -0.0625, R6 ;  /* 0xbd80000008067823 */ /* 0x040fe20000000006 */
[----:B------:R-:W-:Y:S01]  /*0260*/  FFMA R7, R8, -0.0625, R7 ;  /* 0xbd80000008077823 */ /* 0x000fe20000000007 */
[----:B------:R-:W-:-:S04]  /*0270*/  FMUL R5, R5, R5 ;  /* 0x0000000505057220 */ /* 0x000fc80000400000 */
[----:B------:R-:W-:-:S04]  /*0280*/  FFMA R5, R4, R4, R5 ;  /* 0x0000000404057223 */ /* 0x000fc80000000005 */
[----:B------:R-:W-:Y:S01]  /*0290*/  FFMA R6, R6, R6, R5 ;  /* 0x0000000606067223 */ /* 0x000fe20000000005 */
[----:B------:R-:W-:-:S03]  /*02a0*/  LOP3.LUT R5, R3, 0x1c, RZ, 0xc0, !PT ;  /* 0x0000001c03057812 */ /* 0x000fc600078ec0ff */
[----:B------:R-:W-:-:S05]  /*02b0*/  FFMA R6, R7, R7, R6 ;  /* 0x0000000707067223 */ /* 0x000fca0000000006 */
[----:B------:R-:W-:Y:S02]  /*02c0*/  FSEL R4, R6, RZ, !P0 ;  /* 0x000000ff06047208 */ /* 0x000fe40004000000 */
[----:B------:R-:W-:-:S03]  /*02d0*/  SHF.R.U32.HI R6, RZ, 0x5, R3 ;  /* 0x00000005ff067819 */ /* 0x000fc60000011603 */
[----:B------:R-:W0:Y:S01]  /*02e0*/  SHFL.BFLY PT, R7, R4, 0x2, 0x1f ;  /* 0x0c401f0004077f89 */ /* 0x000e2200000e0000 */
[----:B------:R-:W-:-:S05]  /*02f0*/  SGXT.U32 R6, R6, 0x2 ;  /* 0x000000020606781a */ /* 0x000fca0000000000 */
[----:B------:R-:W-:-:S05]  /*0300*/  IMAD R9, R6, 0x20, R5 ;  /* 0x0000002006097824 */ /* 0x000fca00078e0205 */
[----:B------:R-:W-:Y:S01]  /*0310*/  STS [R9+UR4], R8 ;  /* 0x0000000809007988 */ /* 0x000fe20008000804 */
[----:B------:R-:W-:Y:S01]  /*0320*/  BAR.SYNC.DEFER_BLOCKING 0x0 ;  /* 0x0000000000007b1d */ /* 0x000fe20000010000 */
[----:B0-----:R-:W-:Y:S01]  /*0330*/  FADD R12, R4, R7 ;  /* 0x00000007040c7221 */ /* 0x001fe20000000000 */
[----:B------:R-:W-:-:S06]  /*0340*/  LOP3.LUT R7, R0, 0x1f, R3, 0xf8, !PT ;  /* 0x0000001f00077812 */ /* 0x000fcc00078ef803 */
[----:B------:R-:W0:Y:S01]  /*0350*/  LDC.64 R4, c[0x0][0x388] ;  /* 0x0000e200ff047b82 */ /* 0x000e220000000a00 */
[----:B------:R-:W1:Y:S01]  /*0360*/  SHFL.BFLY PT, R13, R12, 0x1, 0x1f ;  /* 0x0c201f000c0d7f89 */ /* 0x000e6200000e0000 */
[----:B------:R-:W-:-:S04]  /*0370*/  ISETP.GE.AND P0, PT, R7, UR8, PT ;  /* 0x0000000807007c0c */ /* 0x000fc8000bf06270 */
[----:B------:R-:W-:Y:S01]  /*0380*/  ISETP.EQ.AND P0, PT, R6, RZ, !P0 ;  /* 0x000000ff0600720c */ /* 0x000fe20004702270 */
[----:B------:R-:W2:Y:S01]  /*0390*/  LDS R11, [R10] ;  /* 0x000000000a0b7984 */ /* 0x000ea20000000800 */
[----:B0-----:R-:W-:-:S04]  /*03a0*/  IMAD.WIDE R2, R7, 0x4, R4 ;  /* 0x0000000407027825 */ /* 0x001fc800078e0204 */
[----:B-1----:R-:W-:Y:S01]  /*03b0*/  FADD R0, R12, R13 ;  /* 0x0000000d0c007221 */ /* 0x002fe20000000000 */
[----:B------:R-:W-:Y:S06]  /*03c0*/  BAR.SYNC.DEFER_BLOCKING 0x0 ;  /* 0x0000000000007b1d */ /* 0x000fec0000010000 */
[----:B------:R0:W-:Y:S01]  /*03d0*/  STS [R9+UR4], R0 ;  /* 0x0000000009007988 */ /* 0x0001e20008000804 */
[----:B--2---:R-:W-:Y:S01]  /*03e0*/  FMUL R11, R11, 0.0625 ;  /* 0x3d8000000b0b7820 */ /* 0x004fe20000400000 */
[----:B------:R-:W-:Y:S06]  /*03f0*/  BAR.SYNC.DEFER_BLOCKING 0x0 ;  /* 0x0000000000007b1d */ /* 0x000fec0000010000 */
[----:B------:R0:W-:Y:S01]  /*0400*/  @P0 STG.E desc[UR6][R2.64], R11 ;  /* 0x0000000b02000986 */ /* 0x0001e2000c101906 */
[----:B------:R-:W-:Y:S05]  /*0410*/  @!P0 EXIT ;  /* 0x000000000000894d */ /* 0x000fea0003800000 */
[----:B------:R-:W1:Y:S01]  /*0420*/  LDS R5, [R10] ;  /* 0x000000000a057984 */ /* 0x000e620000000800 */
[----:B0-----:R-:W0:Y:S02]  /*0430*/  LDC.64 R2, c[0x0][0x390] ;  /* 0x0000e400ff027b82 */ /* 0x001e240000000a00 */
[----:B0-----:R-:W-:-:S05]  /*0440*/  IMAD.WIDE R2, R7, 0x4, R2 ;  /* 0x0000000407027825 */ /* 0x001fca00078e0202 */
[----:B-1----:R-:W-:Y:S01]  /*0450*/  STG.E desc[UR6][R2.64], R5 ;  /* 0x0000000502007986 */ /* 0x002fe2000c101906 */
[----:B------:R-:W-:Y:S05]  /*0460*/  EXIT ;  /* 0x000000000000794d */ /* 0x000fea0003800000 */
.L_x_0:
[----:B------:R-:W-:-:S00]  /*0470*/  BRA `(.L_x_0) ;  /* 0xfffffffc00fc7947 */ /* 0x000fc0000383ffff */
[----:B------:R-:W-:-:S00]  /*0480*/  NOP ;  /* 0x0000000000007918 */ /* 0x000fc00000000000 */
[----:B------:R-:W-:-:S00]  /*0490*/  NOP ;  /* 0x0000000000007918 */ /* 0x000fc00000000000 */
[----:B------:R-:W-:-:S00]  /*04a0*/  NOP ;  /* 0x0000000000007918 */ /* 0x000fc00000000000 */
[----:B------:R-:W-:-:S00]  /*04b0*/  NOP ;  /* 0x0000000000007918 */ /* 0x000fc00000000000 */
[----:B------:R-:W-:-:S00]  /*04c0*/  NOP ;  /* 0x0000000000007918 */ /* 0x000fc00000000000 */
[----:B------:R-:W-:-:S00]  /*04d0*/  NOP ;  /* 0x0000000000007918 */ /* 0x000fc00000000000 */
[----:B------:R-:W-:-:S00]  /*04e0*/  NOP ;  /* 0x0000000000007918 */ /* 0x000fc00000000000 */
[----:B------:R-:W-:-:S00]  /*04f0*/  NOP ;  /* 0x0000000000007918 */ /* 0x000fc00000000000 */
.L_x_1:


//--------------------- .nv.shared.triton_        --------------------------
	.section	.nv.shared.triton_,"aw",@nobits
	.sectionflags	@""
	.align	16
	.zero		1024


//--------------------- .nv.shared.reserved.0     --------------------------
	.section	.nv.shared.reserved.0,"aw",@nobits
	.weak		__nv_reservedSMEM_offset_0_alias
	.size		__nv_reservedSMEM_offset_0_alias, 0, 64
	.other		__nv_reservedSMEM_offset_0_alias,@"STO_CUDA_RESERVED_SHARED STV_DEFAULT"
__nv_reservedSMEM_offset_0_alias:
	.zero		0
	.zero		64


//--------------------- .nv.constant0.triton_     --------------------------
	.section	.nv.constant0.triton_,"a",@progbits
	.sectionflags	@""
	.align	4
.nv.constant0.triton_:
	.zero		928


//--------------------- SYMBOLS --------------------------

	.type		.nv.reservedSmem.offset0,@object
	.size		.nv.reservedSmem.offset0,0x4
	.type		.nv.reservedSmem.cap,@object
	.size		.nv.reservedSmem.cap,0x4
